//
// Generated by NVIDIA NVVM Compiler
//
// Compiler Build ID: CL-36424714
// Cuda compilation tools, release 13.0, V13.0.88
// Based on NVVM 20.0.0
//

.version 9.0
.target sm_100
.address_size 64

	// .globl	_Z16loss_contrastivePKfS0_PKiPfiif

.visible .entry _Z16loss_contrastivePKfS0_PKiPfiif(
	.param .u64 .ptr .align 1 _Z16loss_contrastivePKfS0_PKiPfiif_param_0,
	.param .u64 .ptr .align 1 _Z16loss_contrastivePKfS0_PKiPfiif_param_1,
	.param .u64 .ptr .align 1 _Z16loss_contrastivePKfS0_PKiPfiif_param_2,
	.param .u64 .ptr .align 1 _Z16loss_contrastivePKfS0_PKiPfiif_param_3,
	.param .u32 _Z16loss_contrastivePKfS0_PKiPfiif_param_4,
	.param .u32 _Z16loss_contrastivePKfS0_PKiPfiif_param_5,
	.param .f32 _Z16loss_contrastivePKfS0_PKiPfiif_param_6
)
{
	.reg .pred 	%p<12>;
	.reg .b32 	%r<30>;
	.reg .b32 	%f<149>;
	.reg .b64 	%rd<45>;

	ld.param.u64 	%rd16, [_Z16loss_contrastivePKfS0_PKiPfiif_param_0];
	ld.param.u64 	%rd17, [_Z16loss_contrastivePKfS0_PKiPfiif_param_1];
	ld.param.u64 	%rd18, [_Z16loss_contrastivePKfS0_PKiPfiif_param_2];
	ld.param.u64 	%rd19, [_Z16loss_contrastivePKfS0_PKiPfiif_param_3];
	ld.param.u32 	%r19, [_Z16loss_contrastivePKfS0_PKiPfiif_param_4];
	ld.param.u32 	%r18, [_Z16loss_contrastivePKfS0_PKiPfiif_param_5];
	ld.param.f32 	%f16, [_Z16loss_contrastivePKfS0_PKiPfiif_param_6];
	mov.u32 	%r20, %ctaid.x;
	mov.u32 	%r21, %ntid.x;
	mov.u32 	%r22, %tid.x;
	mad.lo.s32 	%r1, %r20, %r21, %r22;
	setp.ge.s32 	%p1, %r1, %r19;
	@%p1 bra 	$L__BB0_17;
	cvta.to.global.u64 	%rd20, %rd18;
	cvta.to.global.u64 	%rd1, %rd16;
	cvta.to.global.u64 	%rd2, %rd17;
	mul.lo.s32 	%r23, %r18, %r1;
	cvt.s64.s32 	%rd3, %r23;
	mul.wide.s32 	%rd21, %r1, 4;
	add.s64 	%rd22, %rd20, %rd21;
	ld.global.u32 	%r2, [%rd22];
	setp.lt.s32 	%p2, %r18, 1;
	mov.f32 	%f147, 0f00000000;
	@%p2 bra 	$L__BB0_14;
	and.b32  	%r3, %r18, 15;
	setp.lt.u32 	%p3, %r18, 16;
	mov.f32 	%f147, 0f00000000;
	mov.b32 	%r27, 0;
	@%p3 bra 	$L__BB0_5;
	and.b32  	%r27, %r18, 2147483632;
	neg.s32 	%r25, %r27;
	shl.b64 	%rd23, %rd3, 2;
	add.s64 	%rd24, %rd23, 32;
	add.s64 	%rd42, %rd1, %rd24;
	add.s64 	%rd41, %rd2, %rd24;
	mov.f32 	%f147, 0f00000000;
$L__BB0_4:
	.pragma "nounroll";
	ld.global.f32 	%f21, [%rd42+-32];
	ld.global.f32 	%f22, [%rd41+-32];
	sub.f32 	%f23, %f21, %f22;
	fma.rn.f32 	%f24, %f23, %f23, %f147;
	ld.global.f32 	%f25, [%rd42+-28];
	ld.global.f32 	%f26, [%rd41+-28];
	sub.f32 	%f27, %f25, %f26;
	fma.rn.f32 	%f28, %f27, %f27, %f24;
	ld.global.f32 	%f29, [%rd42+-24];
	ld.global.f32 	%f30, [%rd41+-24];
	sub.f32 	%f31, %f29, %f30;
	fma.rn.f32 	%f32, %f31, %f31, %f28;
	ld.global.f32 	%f33, [%rd42+-20];
	ld.global.f32 	%f34, [%rd41+-20];
	sub.f32 	%f35, %f33, %f34;
	fma.rn.f32 	%f36, %f35, %f35, %f32;
	ld.global.f32 	%f37, [%rd42+-16];
	ld.global.f32 	%f38, [%rd41+-16];
	sub.f32 	%f39, %f37, %f38;
	fma.rn.f32 	%f40, %f39, %f39, %f36;
	ld.global.f32 	%f41, [%rd42+-12];
	ld.global.f32 	%f42, [%rd41+-12];
	sub.f32 	%f43, %f41, %f42;
	fma.rn.f32 	%f44, %f43, %f43, %f40;
	ld.global.f32 	%f45, [%rd42+-8];
	ld.global.f32 	%f46, [%rd41+-8];
	sub.f32 	%f47, %f45, %f46;
	fma.rn.f32 	%f48, %f47, %f47, %f44;
	ld.global.f32 	%f49, [%rd42+-4];
	ld.global.f32 	%f50, [%rd41+-4];
	sub.f32 	%f51, %f49, %f50;
	fma.rn.f32 	%f52, %f51, %f51, %f48;
	ld.global.f32 	%f53, [%rd42];
	ld.global.f32 	%f54, [%rd41];
	sub.f32 	%f55, %f53, %f54;
	fma.rn.f32 	%f56, %f55, %f55, %f52;
	ld.global.f32 	%f57, [%rd42+4];
	ld.global.f32 	%f58, [%rd41+4];
	sub.f32 	%f59, %f57, %f58;
	fma.rn.f32 	%f60, %f59, %f59, %f56;
	ld.global.f32 	%f61, [%rd42+8];
	ld.global.f32 	%f62, [%rd41+8];
	sub.f32 	%f63, %f61, %f62;
	fma.rn.f32 	%f64, %f63, %f63, %f60;
	ld.global.f32 	%f65, [%rd42+12];
	ld.global.f32 	%f66, [%rd41+12];
	sub.f32 	%f67, %f65, %f66;
	fma.rn.f32 	%f68, %f67, %f67, %f64;
	ld.global.f32 	%f69, [%rd42+16];
	ld.global.f32 	%f70, [%rd41+16];
	sub.f32 	%f71, %f69, %f70;
	fma.rn.f32 	%f72, %f71, %f71, %f68;
	ld.global.f32 	%f73, [%rd42+20];
	ld.global.f32 	%f74, [%rd41+20];
	sub.f32 	%f75, %f73, %f74;
	fma.rn.f32 	%f76, %f75, %f75, %f72;
	ld.global.f32 	%f77, [%rd42+24];
	ld.global.f32 	%f78, [%rd41+24];
	sub.f32 	%f79, %f77, %f78;
	fma.rn.f32 	%f80, %f79, %f79, %f76;
	ld.global.f32 	%f81, [%rd42+28];
	ld.global.f32 	%f82, [%rd41+28];
	sub.f32 	%f83, %f81, %f82;
	fma.rn.f32 	%f147, %f83, %f83, %f80;
	add.s32 	%r25, %r25, 16;
	add.s64 	%rd42, %rd42, 64;
	add.s64 	%rd41, %rd41, 64;
	setp.ne.s32 	%p4, %r25, 0;
	@%p4 bra 	$L__BB0_4;
$L__BB0_5:
	setp.eq.s32 	%p5, %r3, 0;
	@%p5 bra 	$L__BB0_14;
	and.b32  	%r9, %r18, 7;
	setp.lt.u32 	%p6, %r3, 8;
	@%p6 bra 	$L__BB0_8;
	cvt.u64.u32 	%rd25, %r27;
	add.s64 	%rd26, %rd25, %rd3;
	shl.b64 	%rd27, %rd26, 2;
	add.s64 	%rd28, %rd1, %rd27;
	ld.global.f32 	%f85, [%rd28];
	add.s64 	%rd29, %rd2, %rd27;
	ld.global.f32 	%f86, [%rd29];
	sub.f32 	%f87, %f85, %f86;
	fma.rn.f32 	%f88, %f87, %f87, %f147;
	ld.global.f32 	%f89, [%rd28+4];
	ld.global.f32 	%f90, [%rd29+4];
	sub.f32 	%f91, %f89, %f90;
	fma.rn.f32 	%f92, %f91, %f91, %f88;
	ld.global.f32 	%f93, [%rd28+8];
	ld.global.f32 	%f94, [%rd29+8];
	sub.f32 	%f95, %f93, %f94;
	fma.rn.f32 	%f96, %f95, %f95, %f92;
	ld.global.f32 	%f97, [%rd28+12];
	ld.global.f32 	%f98, [%rd29+12];
	sub.f32 	%f99, %f97, %f98;
	fma.rn.f32 	%f100, %f99, %f99, %f96;
	ld.global.f32 	%f101, [%rd28+16];
	ld.global.f32 	%f102, [%rd29+16];
	sub.f32 	%f103, %f101, %f102;
	fma.rn.f32 	%f104, %f103, %f103, %f100;
	ld.global.f32 	%f105, [%rd28+20];
	ld.global.f32 	%f106, [%rd29+20];
	sub.f32 	%f107, %f105, %f106;
	fma.rn.f32 	%f108, %f107, %f107, %f104;
	ld.global.f32 	%f109, [%rd28+24];
	ld.global.f32 	%f110, [%rd29+24];
	sub.f32 	%f111, %f109, %f110;
	fma.rn.f32 	%f112, %f111, %f111, %f108;
	ld.global.f32 	%f113, [%rd28+28];
	ld.global.f32 	%f114, [%rd29+28];
	sub.f32 	%f115, %f113, %f114;
	fma.rn.f32 	%f147, %f115, %f115, %f112;
	add.s32 	%r27, %r27, 8;
$L__BB0_8:
	setp.eq.s32 	%p7, %r9, 0;
	@%p7 bra 	$L__BB0_14;
	and.b32  	%r12, %r18, 3;
	setp.lt.u32 	%p8, %r9, 4;
	@%p8 bra 	$L__BB0_11;
	cvt.u64.u32 	%rd30, %r27;
	add.s64 	%rd31, %rd30, %rd3;
	shl.b64 	%rd32, %rd31, 2;
	add.s64 	%rd33, %rd1, %rd32;
	ld.global.f32 	%f117, [%rd33];
	add.s64 	%rd34, %rd2, %rd32;
	ld.global.f32 	%f118, [%rd34];
	sub.f32 	%f119, %f117, %f118;
	fma.rn.f32 	%f120, %f119, %f119, %f147;
	ld.global.f32 	%f121, [%rd33+4];
	ld.global.f32 	%f122, [%rd34+4];
	sub.f32 	%f123, %f121, %f122;
	fma.rn.f32 	%f124, %f123, %f123, %f120;
	ld.global.f32 	%f125, [%rd33+8];
	ld.global.f32 	%f126, [%rd34+8];
	sub.f32 	%f127, %f125, %f126;
	fma.rn.f32 	%f128, %f127, %f127, %f124;
	ld.global.f32 	%f129, [%rd33+12];
	ld.global.f32 	%f130, [%rd34+12];
	sub.f32 	%f131, %f129, %f130;
	fma.rn.f32 	%f147, %f131, %f131, %f128;
	add.s32 	%r27, %r27, 4;
$L__BB0_11:
	setp.eq.s32 	%p9, %r12, 0;
	@%p9 bra 	$L__BB0_14;
	cvt.u64.u32 	%rd35, %r27;
	add.s64 	%rd36, %rd3, %rd35;
	shl.b64 	%rd37, %rd36, 2;
	add.s64 	%rd44, %rd2, %rd37;
	add.s64 	%rd43, %rd1, %rd37;
	neg.s32 	%r29, %r12;
$L__BB0_13:
	.pragma "nounroll";
	ld.global.f32 	%f132, [%rd43];
	ld.global.f32 	%f133, [%rd44];
	sub.f32 	%f134, %f132, %f133;
	fma.rn.f32 	%f147, %f134, %f134, %f147;
	add.s64 	%rd44, %rd44, 4;
	add.s64 	%rd43, %rd43, 4;
	add.s32 	%r29, %r29, 1;
	setp.ne.s32 	%p10, %r29, 0;
	@%p10 bra 	$L__BB0_13;
$L__BB0_14:
	setp.eq.s32 	%p11, %r2, 1;
	@%p11 bra 	$L__BB0_16;
	sqrt.rn.f32 	%f135, %f147;
	sub.f32 	%f136, %f16, %f135;
	max.f32 	%f137, %f136, 0f00000000;
	mul.f32 	%f147, %f137, %f137;
$L__BB0_16:
	mul.f32 	%f138, %f147, 0f3F000000;
	cvta.to.global.u64 	%rd38, %rd19;
	add.s64 	%rd40, %rd38, %rd21;
	st.global.f32 	[%rd40], %f138;
$L__BB0_17:
	ret;

}


// ===== COMPILED SASS (sm_100) =====

	.target	sm_100

	.elftype	@"ET_EXEC"


//--------------------- .note.nv.tkinfo           --------------------------
	.section	.note.nv.tkinfo,"",@"SHT_NOTE"
	.sectionflags	@"SHF_NOTE_NV_TKINFO"
	.tkinfo
        /*0018*/ 	.word	0x00000002
        /*0030*/ 	.string	""
        /*0030*/ 	.string	"ptxas"
        /*0030*/ 	.string	"Cuda compilation tools, release 13.0, V13.0.88"
        /*0030*/ 	.string	"Build cuda_13.0.r13.0/compiler.36424714_0"
        /*0030*/ 	.string	"-arch sm_100 -m 64 "



//--------------------- .note.nv.cuinfo           --------------------------
	.section	.note.nv.cuinfo,"",@"SHT_NOTE"
	.sectionflags	@"SHF_NOTE_NV_CUINFO"
        /*0018*/ 	.short	0x0002
        /*001a*/ 	.short	0x0064
        /*001c*/ 	.short	0x0082
	.zero		2


//--------------------- .nv.info                  --------------------------
	.section	.nv.info,"",@"SHT_CUDA_INFO"
	.align	4


	//----- nvinfo : EIATTR_REGCOUNT
	.align		4
        /*0000*/ 	.byte	0x04, 0x2f
        /*0002*/ 	.short	(.L_1 - .L_0)
	.align		4
.L_0:
        /*0004*/ 	.word	index@(_Z16loss_contrastivePKfS0_PKiPfiif)
        /*0008*/ 	.word	0x0000001d


	//----- nvinfo : EIATTR_FRAME_SIZE
	.align		4
.L_1:
        /*000c*/ 	.byte	0x04, 0x11
        /*000e*/ 	.short	(.L_3 - .L_2)
	.align		4
.L_2:
        /*0010*/ 	.word	index@($__internal_0_$__cuda_sm20_sqrt_rn_f32_slowpath)
        /*0014*/ 	.word	0x00000000


	//----- nvinfo : EIATTR_FRAME_SIZE
	.align		4
.L_3:
        /*0018*/ 	.byte	0x04, 0x11
        /*001a*/ 	.short	(.L_5 - .L_4)
	.align		4
.L_4:
        /*001c*/ 	.word	index@(_Z16loss_contrastivePKfS0_PKiPfiif)
        /*0020*/ 	.word	0x00000000


	//----- nvinfo : EIATTR_MIN_STACK_SIZE
	.align		4
.L_5:
        /*0024*/ 	.byte	0x04, 0x12
        /*0026*/ 	.short	(.L_7 - .L_6)
	.align		4
.L_6:
        /*0028*/ 	.word	index@(_Z16loss_contrastivePKfS0_PKiPfiif)
        /*002c*/ 	.word	0x00000000
.L_7:


//--------------------- .nv.compat                --------------------------
	.section	.nv.compat,"",@"SHT_CUDA_COMPAT_INFO"
	.align	4
        /*0000*/ 	.byte	0x02, 0x09, 0x00, 0x00, 0x02, 0x02, 0x01, 0x00, 0x02, 0x05, 0x05, 0x00, 0x03, 0x07, 0x01, 0x01
        /*0010*/ 	.byte	0x02, 0x03, 0x00, 0x00, 0x02, 0x06, 0x01, 0x00, 0x04, 0x0b, 0x08, 0x00, 0x01, 0x00, 0x00, 0x00
        /*0020*/ 	.byte	0x00, 0x00, 0x00, 0x00


//--------------------- .nv.info._Z16loss_contrastivePKfS0_PKiPfiif --------------------------
	.section	.nv.info._Z16loss_contrastivePKfS0_PKiPfiif,"",@"SHT_CUDA_INFO"
	.sectionflags	@""
	.align	4


	//----- nvinfo : EIATTR_CUDA_API_VERSION
	.align		4
        /*0000*/ 	.byte	0x04, 0x37
        /*0002*/ 	.short	(.L_9 - .L_8)
.L_8:
        /*0004*/ 	.word	0x00000082


	//----- nvinfo : EIATTR_KPARAM_INFO
	.align		4
.L_9:
        /*0008*/ 	.byte	0x04, 0x17
        /*000a*/ 	.short	(.L_11 - .L_10)
.L_10:
        /*000c*/ 	.word	0x00000000
        /*0010*/ 	.short	0x0006
        /*0012*/ 	.short	0x0028
        /*0014*/ 	.byte	0x00, 0xf0, 0x11, 0x00


	//----- nvinfo : EIATTR_KPARAM_INFO
	.align		4
.L_11:
        /*0018*/ 	.byte	0x04, 0x17
        /*001a*/ 	.short	(.L_13 - .L_12)
.L_12:
        /*001c*/ 	.word	0x00000000
        /*0020*/ 	.short	0x0005
        /*0022*/ 	.short	0x0024
        /*0024*/ 	.byte	0x00, 0xf0, 0x11, 0x00


	//----- nvinfo : EIATTR_KPARAM_INFO
	.align		4
.L_13:
        /*0028*/ 	.byte	0x04, 0x17
        /*002a*/ 	.short	(.L_15 - .L_14)
.L_14:
        /*002c*/ 	.word	0x00000000
        /*0030*/ 	.short	0x0004
        /*0032*/ 	.short	0x0020
        /*0034*/ 	.byte	0x00, 0xf0, 0x11, 0x00


	//----- nvinfo : EIATTR_KPARAM_INFO
	.align		4
.L_15:
        /*0038*/ 	.byte	0x04, 0x17
        /*003a*/ 	.short	(.L_17 - .L_16)
.L_16:
        /*003c*/ 	.word	0x00000000
        /*0040*/ 	.short	0x0003
        /*0042*/ 	.short	0x0018
        /*0044*/ 	.byte	0x00, 0xf5, 0x21, 0x00


	//----- nvinfo : EIATTR_KPARAM_INFO
	.align		4
.L_17:
        /*0048*/ 	.byte	0x04, 0x17
        /*004a*/ 	.short	(.L_19 - .L_18)
.L_18:
        /*004c*/ 	.word	0x00000000
        /*0050*/ 	.short	0x0002
        /*0052*/ 	.short	0x0010
        /*0054*/ 	.byte	0x00, 0xf5, 0x21, 0x00


	//----- nvinfo : EIATTR_KPARAM_INFO
	.align		4
.L_19:
        /*0058*/ 	.byte	0x04, 0x17
        /*005a*/ 	.short	(.L_21 - .L_20)
.L_20:
        /*005c*/ 	.word	0x00000000
        /*0060*/ 	.short	0x0001
        /*0062*/ 	.short	0x0008
        /*0064*/ 	.byte	0x00, 0xf5, 0x21, 0x00


	//----- nvinfo : EIATTR_KPARAM_INFO
	.align		4
.L_21:
        /*0068*/ 	.byte	0x04, 0x17
        /*006a*/ 	.short	(.L_23 - .L_22)
.L_22:
        /*006c*/ 	.word	0x00000000
        /*0070*/ 	.short	0x0000
        /*0072*/ 	.short	0x0000
        /*0074*/ 	.byte	0x00, 0xf5, 0x21, 0x00


	//----- nvinfo : EIATTR_SPARSE_MMA_MASK
	.align		4
.L_23:
        /*0078*/ 	.byte	0x03, 0x50
        /*007a*/ 	.short	0x0000


	//----- nvinfo : EIATTR_MAXREG_COUNT
	.align		4
        /*007c*/ 	.byte	0x03, 0x1b
        /*007e*/ 	.short	0x00ff


	//----- nvinfo : EIATTR_MERCURY_ISA_VERSION
	.align		4
        /*0080*/ 	.byte	0x03, 0x5f
        /*0082*/ 	.short	0x0101


	//----- nvinfo : EIATTR_VRC_CTA_INIT_COUNT
	.align		4
        /*0084*/ 	.byte	0x02, 0x4a
	.zero		1
	.zero		1


	//----- nvinfo : EIATTR_EXIT_INSTR_OFFSETS
	.align		4
        /*0088*/ 	.byte	0x04, 0x1c
        /*008a*/ 	.short	(.L_25 - .L_24)


	//   ....[0]....
.L_24:
        /*008c*/ 	.word	0x00000070


	//   ....[1]....
        /*0090*/ 	.word	0x00000ea0


	//----- nvinfo : EIATTR_CRS_STACK_SIZE
	.align		4
.L_25:
        /*0094*/ 	.byte	0x04, 0x1e
        /*0096*/ 	.short	(.L_27 - .L_26)
.L_26:
        /*0098*/ 	.word	0x00000000


	//----- nvinfo : EIATTR_CBANK_PARAM_SIZE
	.align		4
.L_27:
        /*009c*/ 	.byte	0x03, 0x19
        /*009e*/ 	.short	0x002c


	//----- nvinfo : EIATTR_PARAM_CBANK
	.align		4
        /*00a0*/ 	.byte	0x04, 0x0a
        /*00a2*/ 	.short	(.L_29 - .L_28)
	.align		4
.L_28:
        /*00a4*/ 	.word	index@(.nv.constant0._Z16loss_contrastivePKfS0_PKiPfiif)
        /*00a8*/ 	.short	0x0380
        /*00aa*/ 	.short	0x002c


	//----- nvinfo : EIATTR_SW_WAR
	.align		4
.L_29:
        /*00ac*/ 	.byte	0x04, 0x36
        /*00ae*/ 	.short	(.L_31 - .L_30)
.L_30:
        /*00b0*/ 	.word	0x00000008
.L_31:


//--------------------- .nv.callgraph             --------------------------
	.section	.nv.callgraph,"",@"SHT_CUDA_CALLGRAPH"
	.align	4
	.sectionentsize	8
	.align		4
        /*0000*/ 	.word	0x00000000
	.align		4
        /*0004*/ 	.word	0xffffffff
	.align		4
        /*0008*/ 	.word	0x00000000
	.align		4
        /*000c*/ 	.word	0xfffffffe
	.align		4
        /*0010*/ 	.word	0x00000000
	.align		4
        /*0014*/ 	.word	0xfffffffd
	.align		4
        /*0018*/ 	.word	0x00000000
	.align		4
        /*001c*/ 	.word	0xfffffffc


//--------------------- .text._Z16loss_contrastivePKfS0_PKiPfiif --------------------------
	.section	.text._Z16loss_contrastivePKfS0_PKiPfiif,"ax",@progbits
	.align	128
        .global         _Z16loss_contrastivePKfS0_PKiPfiif
        .type           _Z16loss_contrastivePKfS0_PKiPfiif,@function
        .size           _Z16loss_contrastivePKfS0_PKiPfiif,(.L_x_13 - _Z16loss_contrastivePKfS0_PKiPfiif)
        .other          _Z16loss_contrastivePKfS0_PKiPfiif,@"STO_CUDA_ENTRY STV_DEFAULT"
_Z16loss_contrastivePKfS0_PKiPfiif:
.text._Z16loss_contrastivePKfS0_PKiPfiif:
[----:B------:R-:W-:Y:S01]  /*0000*/  LDC R1, c[0x0][0x37c] ;  /* 0x0000df00ff017b82 */ /* 0x000fe20000000800 */
[----:B------:R-:W0:Y:S07]  /*0010*/  S2R R3, SR_TID.X ;  /* 0x0000000000037919 */ /* 0x000e2e0000002100 */
[----:B------:R-:W0:Y:S01]  /*0020*/  S2UR UR4, SR_CTAID.X ;  /* 0x00000000000479c3 */ /* 0x000e220000002500 */
[----:B------:R-:W1:Y:S07]  /*0030*/  LDCU UR5, c[0x0][0x3a0] ;  /* 0x00007400ff0577ac */ /* 0x000e6e0008000800 */
[----:B------:R-:W0:Y:S02]  /*0040*/  LDC R6, c[0x0][0x360] ;  /* 0x0000d800ff067b82 */ /* 0x000e240000000800 */
[----:B0-----:R-:W-:-:S05]  /*0050*/  IMAD R6, R6, UR4, R3 ;  /* 0x0000000406067c24 */ /* 0x001fca000f8e0203 */
[----:B-1----:R-:W-:-:S13]  /*0060*/  ISETP.GE.AND P0, PT, R6, UR5, PT ;  /* 0x0000000506007c0c */ /* 0x002fda000bf06270 */
[----:B------:R-:W-:Y:S05]  /*0070*/  @P0 EXIT ;  /* 0x000000000000094d */ /* 0x000fea0003800000 */
[----:B------:R-:W0:Y:S01]  /*0080*/  LDC.64 R2, c[0x0][0x390] ;  /* 0x0000e400ff027b82 */ /* 0x000e220000000a00 */
[----:B------:R-:W1:Y:S01]  /*0090*/  LDCU.64 UR8, c[0x0][0x358] ;  /* 0x00006b00ff0877ac */ /* 0x000e620008000a00 */
[----:B------:R-:W2:Y:S01]  /*00a0*/  LDCU UR5, c[0x0][0x3a4] ;  /* 0x00007480ff0577ac */ /* 0x000ea20008000800 */
[----:B0-----:R-:W-:-:S05]  /*00b0*/  IMAD.WIDE R2, R6, 0x4, R2 ;  /* 0x0000000406027825 */ /* 0x001fca00078e0202 */
[----:B-1----:R0:W5:Y:S01]  /*00c0*/  LDG.E R0, desc[UR8][R2.64] ;  /* 0x0000000802007981 */ /* 0x002162000c1e1900 */
[----:B--2---:R-:W-:Y:S01]  /*00d0*/  UISETP.GE.AND UP0, UPT, UR5, 0x1, UPT ;  /* 0x000000010500788c */ /* 0x004fe2000bf06270 */
[----:B------:R-:W-:-:S08]  /*00e0*/  HFMA2 R13, -RZ, RZ, 0, 0 ;  /* 0x00000000ff0d7431 */ /* 0x000fd000000001ff */
[----:B0-----:R-:W-:Y:S05]  /*00f0*/  BRA.U !UP0, `(.L_x_0) ;  /* 0x0000000d08007547 */ /* 0x001fea000b800000 */
[----:B------:R-:W-:Y:S02]  /*0100*/  UISETP.GE.U32.AND UP1, UPT, UR5, 0x10, UPT ;  /* 0x000000100500788c */ /* 0x000fe4000bf26070 */
[----:B------:R-:W-:Y:S01]  /*0110*/  IMAD R7, R6, UR5, RZ ;  /* 0x0000000506077c24 */ /* 0x000fe2000f8e02ff */
[----:B------:R-:W-:Y:S01]  /*0120*/  ULOP3.LUT UR6, UR5, 0xf, URZ, 0xc0, !UPT ;  /* 0x0000000f05067892 */ /* 0x000fe2000f8ec0ff */
[----:B------:R-:W-:Y:S01]  /*0130*/  MOV R13, RZ ;  /* 0x000000ff000d7202 */ /* 0x000fe20000000f00 */
[----:B------:R-:W-:Y:S02]  /*0140*/  UMOV UR4, URZ ;  /* 0x000000ff00047c82 */ /* 0x000fe40008000000 */
[----:B------:R-:W-:Y:S01]  /*0150*/  SHF.R.S32.HI R8, RZ, 0x1f, R7 ;  /* 0x0000001fff087819 */ /* 0x000fe20000011407 */
[----:B------:R-:W-:Y:S01]  /*0160*/  UISETP.NE.AND UP0, UPT, UR6, URZ, UPT ;  /* 0x000000ff0600728c */ /* 0x000fe2000bf05270 */
[----:B------:R-:W-:Y:S10]  /*0170*/  BRA.U !UP1, `(.L_x_1) ;  /* 0x0000000509447547 */ /* 0x000ff4000b800000 */
[----:B------:R-:W0:Y:S01]  /*0180*/  LDCU.128 UR12, c[0x0][0x380] ;  /* 0x00007000ff0c77ac */ /* 0x000e220008000c00 */
[C---:B------:R-:W-:Y:S02]  /*0190*/  LEA R4, P0, R7.reuse, 0x20, 0x2 ;  /* 0x0000002007047811 */ /* 0x040fe400078010ff */
[----:B------:R-:W-:Y:S01]  /*01a0*/  MOV R13, RZ ;  /* 0x000000ff000d7202 */ /* 0x000fe20000000f00 */
[----:B------:R-:W-:Y:S01]  /*01b0*/  ULOP3.LUT UR4, UR5, 0x7ffffff0, URZ, 0xc0, !UPT ;  /* 0x7ffffff005047892 */ /* 0x000fe2000f8ec0ff */
[----:B------:R-:W-:-:S03]  /*01c0*/  LEA.HI.X R5, R7, RZ, R8, 0x2, P0 ;  /* 0x000000ff07057211 */ /* 0x000fc600000f1408 */
[----:B------:R-:W-:Y:S01]  /*01d0*/  UIADD3 UR7, UPT, UPT, -UR4, URZ, URZ ;  /* 0x000000ff04077290 */ /* 0x000fe2000fffe1ff */
[C---:B0-----:R-:W-:Y:S02]  /*01e0*/  IADD3 R2, P1, PT, R4.reuse, UR12, RZ ;  /* 0x0000000c04027c10 */ /* 0x041fe4000ff3e0ff */
[----:B------:R-:W-:Y:S02]  /*01f0*/  IADD3 R4, P2, PT, R4, UR14, RZ ;  /* 0x0000000e04047c10 */ /* 0x000fe4000ff5e0ff */
[C---:B------:R-:W-:Y:S02]  /*0200*/  IADD3.X R3, PT, PT, R5.reuse, UR13, RZ, P1, !PT ;  /* 0x0000000d05037c10 */ /* 0x040fe40008ffe4ff */
[----:B------:R-:W-:-:S09]  /*0210*/  IADD3.X R5, PT, PT, R5, UR15, RZ, P2, !PT ;  /* 0x0000000f05057c10 */ /* 0x000fd200097fe4ff */
.L_x_2:
[----:B------:R-:W2:Y:S04]  /*0220*/  LDG.E R14, desc[UR8][R2.64+-0x20] ;  /* 0xffffe008020e7981 */ /* 0x000ea8000c1e1900 */
[----:B------:R-:W2:Y:S04]  /*0230*/  LDG.E R23, desc[UR8][R4.64+-0x20] ;  /* 0xffffe00804177981 */ /* 0x000ea8000c1e1900 */
[----:B------:R-:W3:Y:S04]  /*0240*/  LDG.E R24, desc[UR8][R2.64+-0x1c] ;  /* 0xffffe40802187981 */ /* 0x000ee8000c1e1900 */
[----:B------:R-:W3:Y:S04]  /*0250*/  LDG.E R25, desc[UR8][R4.64+-0x1c] ;  /* 0xffffe40804197981 */ /* 0x000ee8000c1e1900 */
[----:B------:R-:W4:Y:S04]  /*0260*/  LDG.E R16, desc[UR8][R2.64+-0x18] ;  /* 0xffffe80802107981 */ /* 0x000f28000c1e1900 */
        /* <DEDUP_REMOVED lines=10> */
[----:B------:R-:W4:Y:S01]  /*0310*/  LDG.E R9, desc[UR8][R4.64+-0x4] ;  /* 0xfffffc0804097981 */ /* 0x000f22000c1e1900 */
[----:B--2---:R-:W-:-:S04]  /*0320*/  FADD R14, R14, -R23 ;  /* 0x800000170e0e7221 */ /* 0x004fc80000000000 */
[----:B------:R-:W-:Y:S02]  /*0330*/  FFMA R23, R14, R14, R13 ;  /* 0x0000000e0e177223 */ /* 0x000fe4000000000d */
[----:B------:R-:W2:Y:S01]  /*0340*/  LDG.E R13, desc[UR8][R2.64] ;  /* 0x00000008020d7981 */ /* 0x000ea2000c1e1900 */
[----:B---3--:R-:W-:-:S03]  /*0350*/  FADD R24, R24, -R25 ;  /* 0x8000001918187221 */ /* 0x008fc60000000000 */
[----:B------:R-:W2:Y:S01]  /*0360*/  LDG.E R14, desc[UR8][R4.64] ;  /* 0x00000008040e7981 */ /* 0x000ea2000c1e1900 */
[----:B------:R-:W-:Y:S01]  /*0370*/  FFMA R23, R24, R24, R23 ;  /* 0x0000001818177223 */ /* 0x000fe20000000017 */
[----:B----4-:R-:W-:Y:S02]  /*0380*/  FADD R24, R16, -R15 ;  /* 0x8000000f10187221 */ /* 0x010fe40000000000 */
[----:B------:R-:W3:Y:S02]  /*0390*/  LDG.E R16, desc[UR8][R2.64+0x4] ;  /* 0x0000040802107981 */ /* 0x000ee4000c1e1900 */
[----:B------:R-:W-:Y:S02]  /*03a0*/  FFMA R23, R24, R24, R23 ;  /* 0x0000001818177223 */ /* 0x000fe40000000017 */
[----:B------:R-:W3:Y:S01]  /*03b0*/  LDG.E R15, desc[UR8][R4.64+0x4] ;  /* 0x00000408040f7981 */ /* 0x000ee2000c1e1900 */
[----:B------:R-:W-:-:S03]  /*03c0*/  FADD R24, R17, -R18 ;  /* 0x8000001211187221 */ /* 0x000fc60000000000 */
[----:B------:R-:W4:Y:S01]  /*03d0*/  LDG.E R18, desc[UR8][R2.64+0x8] ;  /* 0x0000080802127981 */ /* 0x000f22000c1e1900 */
[----:B------:R-:W-:-:S03]  /*03e0*/  FFMA R23, R24, R24, R23 ;  /* 0x0000001818177223 */ /* 0x000fc60000000017 */
[----:B------:R-:W4:Y:S01]  /*03f0*/  LDG.E R17, desc[UR8][R4.64+0x8] ;  /* 0x0000080804117981 */ /* 0x000f22000c1e1900 */
[----:B------:R-:W-:-:S03]  /*0400*/  FADD R24, R20, -R19 ;  /* 0x8000001314187221 */ /* 0x000fc60000000000 */
[----:B------:R-:W4:Y:S01]  /*0410*/  LDG.E R20, desc[UR8][R2.64+0xc] ;  /* 0x00000c0802147981 */ /* 0x000f22000c1e1900 */
[----:B------:R-:W-:-:S03]  /*0420*/  FFMA R23, R24, R24, R23 ;  /* 0x0000001818177223 */ /* 0x000fc60000000017 */
[----:B------:R-:W4:Y:S01]  /*0430*/  LDG.E R19, desc[UR8][R4.64+0xc] ;  /* 0x00000c0804137981 */ /* 0x000f22000c1e1900 */
[----:B------:R-:W-:-:S03]  /*0440*/  FADD R24, R21, -R22 ;  /* 0x8000001615187221 */ /* 0x000fc60000000000 */
[----:B------:R-:W4:Y:S04]  /*0450*/  LDG.E R21, desc[UR8][R2.64+0x10] ;  /* 0x0000100802157981 */ /* 0x000f28000c1e1900 */
[----:B------:R-:W4:Y:S01]  /*0460*/  LDG.E R22, desc[UR8][R4.64+0x10] ;  /* 0x0000100804167981 */ /* 0x000f22000c1e1900 */
[----:B------:R-:W-:Y:S01]  /*0470*/  FFMA R25, R24, R24, R23 ;  /* 0x0000001818197223 */ /* 0x000fe20000000017 */
[----:B------:R-:W-:Y:S02]  /*0480*/  FADD R26, R12, -R11 ;  /* 0x8000000b0c1a7221 */ /* 0x000fe40000000000 */
[----:B------:R-:W4:Y:S04]  /*0490*/  LDG.E R24, desc[UR8][R2.64+0x14] ;  /* 0x0000140802187981 */ /* 0x000f28000c1e1900 */
[----:B------:R-:W4:Y:S01]  /*04a0*/  LDG.E R23, desc[UR8][R4.64+0x14] ;  /* 0x0000140804177981 */ /* 0x000f22000c1e1900 */
[----:B------:R-:W-:-:S03]  /*04b0*/  FFMA R25, R26, R26, R25 ;  /* 0x0000001a1a197223 */ /* 0x000fc60000000019 */
[----:B------:R-:W4:Y:S01]  /*04c0*/  LDG.E R12, desc[UR8][R2.64+0x18] ;  /* 0x00001808020c7981 */ /* 0x000f22000c1e1900 */
[----:B------:R-:W-:-:S03]  /*04d0*/  FADD R26, R10, -R9 ;  /* 0x800000090a1a7221 */ /* 0x000fc60000000000 */
[----:B------:R-:W4:Y:S04]  /*04e0*/  LDG.E R11, desc[UR8][R4.64+0x18] ;  /* 0x00001808040b7981 */ /* 0x000f28000c1e1900 */
[----:B------:R0:W4:Y:S04]  /*04f0*/  LDG.E R9, desc[UR8][R2.64+0x1c] ;  /* 0x00001c0802097981 */ /* 0x000128000c1e1900 */
[----:B------:R1:W4:Y:S01]  /*0500*/  LDG.E R10, desc[UR8][R4.64+0x1c] ;  /* 0x00001c08040a7981 */ /* 0x000322000c1e1900 */
[----:B------:R-:W-:Y:S01]  /*0510*/  FFMA R25, R26, R26, R25 ;  /* 0x0000001a1a197223 */ /* 0x000fe20000000019 */
[----:B------:R-:W-:-:S04]  /*0520*/  UIADD3 UR7, UPT, UPT, UR7, 0x10, URZ ;  /* 0x0000001007077890 */ /* 0x000fc8000fffe0ff */
[----:B------:R-:W-:Y:S01]  /*0530*/  UISETP.NE.AND UP1, UPT, UR7, URZ, UPT ;  /* 0x000000ff0700728c */ /* 0x000fe2000bf25270 */
[----:B0-----:R-:W-:Y:S02]  /*0540*/  IADD3 R2, P0, PT, R2, 0x40, RZ ;  /* 0x0000004002027810 */ /* 0x001fe40007f1e0ff */
[----:B-1----:R-:W-:Y:S02]  /*0550*/  IADD3 R4, P1, PT, R4, 0x40, RZ ;  /* 0x0000004004047810 */ /* 0x002fe40007f3e0ff */
[----:B------:R-:W-:Y:S02]  /*0560*/  IADD3.X R3, PT, PT, RZ, R3, RZ, P0, !PT ;  /* 0x00000003ff037210 */ /* 0x000fe400007fe4ff */
[----:B------:R-:W-:Y:S01]  /*0570*/  IADD3.X R5, PT, PT, RZ, R5, RZ, P1, !PT ;  /* 0x00000005ff057210 */ /* 0x000fe20000ffe4ff */
[----:B--2---:R-:W-:-:S04]  /*0580*/  FADD R14, R13, -R14 ;  /* 0x8000000e0d0e7221 */ /* 0x004fc80000000000 */
[----:B------:R-:W-:Y:S01]  /*0590*/  FFMA R25, R14, R14, R25 ;  /* 0x0000000e0e197223 */ /* 0x000fe20000000019 */
[----:B---3--:R-:W-:-:S04]  /*05a0*/  FADD R16, R16, -R15 ;  /* 0x8000000f10107221 */ /* 0x008fc80000000000 */
[----:B------:R-:W-:Y:S01]  /*05b0*/  FFMA R25, R16, R16, R25 ;  /* 0x0000001010197223 */ /* 0x000fe20000000019 */
[----:B----4-:R-:W-:-:S04]  /*05c0*/  FADD R18, R18, -R17 ;  /* 0x8000001112127221 */ /* 0x010fc80000000000 */
[----:B------:R-:W-:Y:S01]  /*05d0*/  FFMA R25, R18, R18, R25 ;  /* 0x0000001212197223 */ /* 0x000fe20000000019 */
[----:B------:R-:W-:-:S04]  /*05e0*/  FADD R20, R20, -R19 ;  /* 0x8000001314147221 */ /* 0x000fc80000000000 */
        /* <DEDUP_REMOVED lines=9> */
[----:B------:R-:W-:Y:S06]  /*0680*/  BRA.U UP1, `(.L_x_2) ;  /* 0xfffffff901e47547 */ /* 0x000fec000b83ffff */
.L_x_1:
[----:B------:R-:W-:Y:S05]  /*0690*/  BRA.U !UP0, `(.L_x_0) ;  /* 0x0000000508987547 */ /* 0x000fea000b800000 */
[----:B------:R-:W-:Y:S02]  /*06a0*/  UISETP.GE.U32.AND UP0, UPT, UR6, 0x8, UPT ;  /* 0x000000080600788c */ /* 0x000fe4000bf06070 */
[----:B------:R-:W-:-:S04]  /*06b0*/  ULOP3.LUT UR7, UR5, 0x7, URZ, 0xc0, !UPT ;  /* 0x0000000705077892 */ /* 0x000fc8000f8ec0ff */
[----:B------:R-:W-:-:S03]  /*06c0*/  UISETP.NE.AND UP1, UPT, UR7, URZ, UPT ;  /* 0x000000ff0700728c */ /* 0x000fc6000bf25270 */
[----:B------:R-:W-:Y:S08]  /*06d0*/  BRA.U !UP0, `(.L_x_3) ;  /* 0x0000000108a87547 */ /* 0x000ff0000b800000 */
[----:B------:R-:W0:Y:S01]  /*06e0*/  LDCU.128 UR12, c[0x0][0x380] ;  /* 0x00007000ff0c77ac */ /* 0x000e220008000c00 */
[----:B------:R-:W-:-:S04]  /*06f0*/  IADD3 R5, P0, PT, R7, UR4, RZ ;  /* 0x0000000407057c10 */ /* 0x000fc8000ff1e0ff */
[----:B------:R-:W-:Y:S02]  /*0700*/  IADD3.X R2, PT, PT, RZ, R8, RZ, P0, !PT ;  /* 0x00000008ff027210 */ /* 0x000fe400007fe4ff */
[C---:B------:R-:W-:Y:S02]  /*0710*/  SHF.L.U32 R4, R5.reuse, 0x2, RZ ;  /* 0x0000000205047819 */ /* 0x040fe400000006ff */
[----:B------:R-:W-:Y:S02]  /*0720*/  SHF.L.U64.HI R5, R5, 0x2, R2 ;  /* 0x0000000205057819 */ /* 0x000fe40000010202 */
[C---:B0-----:R-:W-:Y:S02]  /*0730*/  IADD3 R2, P0, PT, R4.reuse, UR12, RZ ;  /* 0x0000000c04027c10 */ /* 0x041fe4000ff1e0ff */
[----:B------:R-:W-:Y:S02]  /*0740*/  IADD3 R4, P1, PT, R4, UR14, RZ ;  /* 0x0000000e04047c10 */ /* 0x000fe4000ff3e0ff */
[----:B------:R-:W-:-:S02]  /*0750*/  IADD3.X R3, PT, PT, R5, UR13, RZ, P0, !PT ;  /* 0x0000000d05037c10 */ /* 0x000fc400087fe4ff */
[----:B------:R-:W-:-:S03]  /*0760*/  IADD3.X R5, PT, PT, R5, UR15, RZ, P1, !PT ;  /* 0x0000000f05057c10 */ /* 0x000fc60008ffe4ff */
        /* <DEDUP_REMOVED lines=16> */
[----:B------:R-:W-:Y:S01]  /*0870*/  UIADD3 UR4, UPT, UPT, UR4, 0x8, URZ ;  /* 0x0000000804047890 */ /* 0x000fe2000fffe0ff */
        /* <DEDUP_REMOVED lines=15> */
[----:B------:R-:W-:-:S07]  /*0970*/  FFMA R13, R18, R18, R13 ;  /* 0x00000012120d7223 */ /* 0x000fce000000000d */
.L_x_3:
        /* <DEDUP_REMOVED lines=30> */
[----:B------:R-:W-:-:S07]  /*0b60*/  FFMA R13, R17, R17, R10 ;  /* 0x00000011110d7223 */ /* 0x000fce000000000a */
.L_x_4:
[----:B------:R-:W-:Y:S05]  /*0b70*/  BRA.U !UP1, `(.L_x_0) ;  /* 0x0000000109607547 */ /* 0x000fea000b800000 */
[----:B------:R-:W0:Y:S01]  /*0b80*/  LDCU.128 UR12, c[0x0][0x380] ;  /* 0x00007000ff0c77ac */ /* 0x000e220008000c00 */
[----:B------:R-:W-:Y:S01]  /*0b90*/  IADD3 R10, P0, PT, R7, UR4, RZ ;  /* 0x00000004070a7c10 */ /* 0x000fe2000ff1e0ff */
[----:B------:R-:W-:-:S03]  /*0ba0*/  UIADD3 UR5, UPT, UPT, -UR5, URZ, URZ ;  /* 0x000000ff05057290 */ /* 0x000fc6000fffe1ff */
[----:B------:R-:W-:Y:S02]  /*0bb0*/  IADD3.X R3, PT, PT, RZ, R8, RZ, P0, !PT ;  /* 0x00000008ff037210 */ /* 0x000fe400007fe4ff */
[C---:B------:R-:W-:Y:S02]  /*0bc0*/  SHF.L.U32 R7, R10.reuse, 0x2, RZ ;  /* 0x000000020a077819 */ /* 0x040fe400000006ff */
[----:B------:R-:W-:Y:S02]  /*0bd0*/  SHF.L.U64.HI R10, R10, 0x2, R3 ;  /* 0x000000020a0a7819 */ /* 0x000fe40000010203 */
[C---:B0-----:R-:W-:Y:S02]  /*0be0*/  IADD3 R4, P0, PT, R7.reuse, UR14, RZ ;  /* 0x0000000e07047c10 */ /* 0x041fe4000ff1e0ff */
[----:B------:R-:W-:Y:S02]  /*0bf0*/  IADD3 R7, P1, PT, R7, UR12, RZ ;  /* 0x0000000c07077c10 */ /* 0x000fe4000ff3e0ff */
[----:B------:R-:W-:-:S02]  /*0c00*/  IADD3.X R9, PT, PT, R10, UR15, RZ, P0, !PT ;  /* 0x0000000f0a097c10 */ /* 0x000fc400087fe4ff */
[----:B------:R-:W-:-:S09]  /*0c10*/  IADD3.X R10, PT, PT, R10, UR13, RZ, P1, !PT ;  /* 0x0000000d0a0a7c10 */ /* 0x000fd20008ffe4ff */
.L_x_5:
[----:B------:R-:W-:Y:S02]  /*0c20*/  MOV R2, R7 ;  /* 0x0000000700027202 */ /* 0x000fe40000000f00 */
[----:B------:R-:W-:Y:S02]  /*0c30*/  MOV R5, R9 ;  /* 0x0000000900057202 */ /* 0x000fe40000000f00 */
[----:B------:R-:W-:-:S04]  /*0c40*/  MOV R3, R10 ;  /* 0x0000000a00037202 */ /* 0x000fc80000000f00 */
[----:B------:R0:W2:Y:S04]  /*0c50*/  LDG.E R5, desc[UR8][R4.64] ;  /* 0x0000000804057981 */ /* 0x0000a8000c1e1900 */
[----:B------:R-:W2:Y:S01]  /*0c60*/  LDG.E R2, desc[UR8][R2.64] ;  /* 0x0000000802027981 */ /* 0x000ea2000c1e1900 */
[----:B------:R-:W-:-:S04]  /*0c70*/  UIADD3 UR5, UPT, UPT, UR5, 0x1, URZ ;  /* 0x0000000105057890 */ /* 0x000fc8000fffe0ff */
[----:B------:R-:W-:Y:S01]  /*0c80*/  UISETP.NE.AND UP0, UPT, UR5, URZ, UPT ;  /* 0x000000ff0500728c */ /* 0x000fe2000bf05270 */
[----:B0-----:R-:W-:Y:S02]  /*0c90*/  IADD3 R4, P0, PT, R4, 0x4, RZ ;  /* 0x0000000404047810 */ /* 0x001fe40007f1e0ff */
[----:B------:R-:W-:Y:S02]  /*0ca0*/  IADD3 R7, P1, PT, R7, 0x4, RZ ;  /* 0x0000000407077810 */ /* 0x000fe40007f3e0ff */
[----:B------:R-:W-:Y:S02]  /*0cb0*/  IADD3.X R9, PT, PT, RZ, R9, RZ, P0, !PT ;  /* 0x00000009ff097210 */ /* 0x000fe400007fe4ff */
[----:B------:R-:W-:Y:S01]  /*0cc0*/  IADD3.X R10, PT, PT, RZ, R10, RZ, P1, !PT ;  /* 0x0000000aff0a7210 */ /* 0x000fe20000ffe4ff */
[----:B--2---:R-:W-:-:S04]  /*0cd0*/  FADD R8, R2, -R5 ;  /* 0x8000000502087221 */ /* 0x004fc80000000000 */
[----:B------:R-:W-:Y:S01]  /*0ce0*/  FFMA R13, R8, R8, R13 ;  /* 0x00000008080d7223 */ /* 0x000fe2000000000d */
[----:B------:R-:W-:Y:S06]  /*0cf0*/  BRA.U UP0, `(.L_x_5) ;  /* 0xfffffffd00c87547 */ /* 0x000fec000b83ffff */
.L_x_0:
[----:B-----5:R-:W-:Y:S01]  /*0d00*/  ISETP.NE.AND P0, PT, R0, 0x1, PT ;  /* 0x000000010000780c */ /* 0x020fe20003f05270 */
[----:B------:R-:W-:-:S12]  /*0d10*/  BSSY.RECONVERGENT B0, `(.L_x_6) ;  /* 0x0000014000007945 */ /* 0x000fd80003800200 */
[----:B------:R-:W-:Y:S05]  /*0d20*/  @!P0 BRA `(.L_x_7) ;  /* 0x0000000000488947 */ /* 0x000fea0003800000 */
[----:B------:R-:W-:Y:S01]  /*0d30*/  IADD3 R0, PT, PT, R13, -0xd000000, RZ ;  /* 0xf30000000d007810 */ /* 0x000fe20007ffe0ff */
[----:B------:R0:W1:Y:S01]  /*0d40*/  MUFU.RSQ R2, R13 ;  /* 0x0000000d00027308 */ /* 0x0000620000001400 */
[----:B------:R-:W-:Y:S02]  /*0d50*/  BSSY.RECONVERGENT B1, `(.L_x_8) ;  /* 0x000000b000017945 */ /* 0x000fe40003800200 */
[----:B------:R-:W-:-:S13]  /*0d60*/  ISETP.GT.U32.AND P0, PT, R0, 0x727fffff, PT ;  /* 0x727fffff0000780c */ /* 0x000fda0003f04070 */
[----:B0-----:R-:W-:Y:S05]  /*0d70*/  @!P0 BRA `(.L_x_9) ;  /* 0x0000000000108947 */ /* 0x001fea0003800000 */
[----:B------:R-:W-:-:S07]  /*0d80*/  MOV R7, 0xda0 ;  /* 0x00000da000077802 */ /* 0x000fce0000000f00 */
[----:B-1----:R-:W-:Y:S05]  /*0d90*/  CALL.REL.NOINC `($__internal_0_$__cuda_sm20_sqrt_rn_f32_slowpath) ;  /* 0x0000000000447944 */ /* 0x002fea0003c00000 */
[----:B------:R-:W-:Y:S01]  /*0da0*/  MOV R0, R13 ;  /* 0x0000000d00007202 */ /* 0x000fe20000000f00 */
[----:B------:R-:W-:Y:S06]  /*0db0*/  BRA `(.L_x_10) ;  /* 0x0000000000107947 */ /* 0x000fec0003800000 */
.L_x_9:
[----:B-1----:R-:W-:Y:S01]  /*0dc0*/  FMUL.FTZ R0, R13, R2 ;  /* 0x000000020d007220 */ /* 0x002fe20000410000 */
[----:B------:R-:W-:-:S03]  /*0dd0*/  FMUL.FTZ R2, R2, 0.5 ;  /* 0x3f00000002027820 */ /* 0x000fc60000410000 */
[----:B------:R-:W-:-:S04]  /*0de0*/  FFMA R13, -R0, R0, R13 ;  /* 0x00000000000d7223 */ /* 0x000fc8000000010d */
[----:B------:R-:W-:-:S07]  /*0df0*/  FFMA R0, R13, R2, R0 ;  /* 0x000000020d007223 */ /* 0x000fce0000000000 */
.L_x_10:
[----:B------:R-:W-:Y:S05]  /*0e00*/  BSYNC.RECONVERGENT B1 ;  /* 0x0000000000017941 */ /* 0x000fea0003800200 */
.L_x_8:
[----:B------:R-:W0:Y:S02]  /*0e10*/  LDCU UR4, c[0x0][0x3a8] ;  /* 0x00007500ff0477ac */ /* 0x000e240008000800 */
[----:B0-----:R-:W-:-:S05]  /*0e20*/  FADD R0, -R0, UR4 ;  /* 0x0000000400007e21 */ /* 0x001fca0008000100 */
[----:B------:R-:W-:-:S05]  /*0e30*/  FMNMX R0, RZ, R0, !PT ;  /* 0x00000000ff007209 */ /* 0x000fca0007800000 */
[----:B------:R-:W-:-:S07]  /*0e40*/  FMUL R13, R0, R0 ;  /* 0x00000000000d7220 */ /* 0x000fce0000400000 */
.L_x_7:
[----:B------:R-:W-:Y:S05]  /*0e50*/  BSYNC.RECONVERGENT B0 ;  /* 0x0000000000007941 */ /* 0x000fea0003800200 */
.L_x_6:
[----:B------:R-:W0:Y:S01]  /*0e60*/  LDC.64 R2, c[0x0][0x398] ;  /* 0x0000e600ff027b82 */ /* 0x000e220000000a00 */
[----:B------:R-:W-:Y:S01]  /*0e70*/  FMUL R13, R13, 0.5 ;  /* 0x3f0000000d0d7820 */ /* 0x000fe20000400000 */
[----:B0-----:R-:W-:-:S05]  /*0e80*/  IMAD.WIDE R6, R6, 0x4, R2 ;  /* 0x0000000406067825 */ /* 0x001fca00078e0202 */
[----:B------:R-:W-:Y:S01]  /*0e90*/  STG.E desc[UR8][R6.64], R13 ;  /* 0x0000000d06007986 */ /* 0x000fe2000c101908 */
[----:B------:R-:W-:Y:S05]  /*0ea0*/  EXIT ;  /* 0x000000000000794d */ /* 0x000fea0003800000 */
        .weak           $__internal_0_$__cuda_sm20_sqrt_rn_f32_slowpath
        .type           $__internal_0_$__cuda_sm20_sqrt_rn_f32_slowpath,@function
        .size           $__internal_0_$__cuda_sm20_sqrt_rn_f32_slowpath,(.L_x_13 - $__internal_0_$__cuda_sm20_sqrt_rn_f32_slowpath)
$__internal_0_$__cuda_sm20_sqrt_rn_f32_slowpath:
[----:B------:R-:W-:-:S13]  /*0eb0*/  LOP3.LUT P0, RZ, R13, 0x7fffffff, RZ, 0xc0, !PT ;  /* 0x7fffffff0dff7812 */ /* 0x000fda000780c0ff */
[----:B------:R-:W-:Y:S05]  /*0ec0*/  @!P0 BRA `(.L_x_11) ;  /* 0x0000000000448947 */ /* 0x000fea0003800000 */
[----:B------:R-:W-:Y:S02]  /*0ed0*/  FSETP.GEU.FTZ.AND P0, PT, R13, RZ, PT ;  /* 0x000000ff0d00720b */ /* 0x000fe40003f1e000 */
[----:B------:R-:W-:-:S11]  /*0ee0*/  MOV R0, R13 ;  /* 0x0000000d00007202 */ /* 0x000fd60000000f00 */
[----:B------:R-:W-:Y:S01]  /*0ef0*/  @!P0 MOV R13, 0x7fffffff ;  /* 0x7fffffff000d8802 */ /* 0x000fe20000000f00 */
[----:B------:R-:W-:Y:S06]  /*0f00*/  @!P0 BRA `(.L_x_11) ;  /* 0x0000000000348947 */ /* 0x000fec0003800000 */
[----:B------:R-:W-:-:S13]  /*0f10*/  FSETP.GTU.FTZ.AND P0, PT, |R0|, +INF , PT ;  /* 0x7f8000000000780b */ /* 0x000fda0003f1c200 */
[----:B------:R-:W-:Y:S01]  /*0f20*/  @P0 FADD.FTZ R13, R0, 1 ;  /* 0x3f800000000d0421 */ /* 0x000fe20000010000 */
[----:B------:R-:W-:Y:S06]  /*0f30*/  @P0 BRA `(.L_x_11) ;  /* 0x0000000000280947 */ /* 0x000fec0003800000 */
[----:B------:R-:W-:-:S13]  /*0f40*/  FSETP.NEU.FTZ.AND P0, PT, |R0|, +INF , PT ;  /* 0x7f8000000000780b */ /* 0x000fda0003f1d200 */
[----:B------:R-:W-:Y:S01]  /*0f50*/  @P0 FFMA R2, R0, 1.84467440737095516160e+19, RZ ;  /* 0x5f80000000020823 */ /* 0x000fe200000000ff */
[----:B------:R-:W-:-:S03]  /*0f60*/  @!P0 MOV R13, R0 ;  /* 0x00000000000d8202 */ /* 0x000fc60000000f00 */
[----:B------:R-:W0:Y:S02]  /*0f70*/  @P0 MUFU.RSQ R3, R2 ;  /* 0x0000000200030308 */ /* 0x000e240000001400 */
[----:B0-----:R-:W-:Y:S01]  /*0f80*/  @P0 FMUL.FTZ R5, R2, R3 ;  /* 0x0000000302050220 */ /* 0x001fe20000410000 */
[----:B------:R-:W-:-:S03]  /*0f90*/  @P0 FMUL.FTZ R3, R3, 0.5 ;  /* 0x3f00000003030820 */ /* 0x000fc60000410000 */
[----:B------:R-:W-:-:S04]  /*0fa0*/  @P0 FADD.FTZ R4, -R5, -RZ ;  /* 0x800000ff05040221 */ /* 0x000fc80000010100 */
[----:B------:R-:W-:-:S04]  /*0fb0*/  @P0 FFMA R4, R5, R4, R2 ;  /* 0x0000000405040223 */ /* 0x000fc80000000002 */
[----:B------:R-:W-:-:S04]  /*0fc0*/  @P0 FFMA R3, R4, R3, R5 ;  /* 0x0000000304030223 */ /* 0x000fc80000000005 */
[----:B------:R-:W-:-:S07]  /*0fd0*/  @P0 FMUL.FTZ R13, R3, 2.3283064365386962891e-10 ;  /* 0x2f800000030d0820 */ /* 0x000fce0000410000 */
.L_x_11:
[----:B------:R-:W-:Y:S01]  /*0fe0*/  HFMA2 R3, -RZ, RZ, 0, 0 ;  /* 0x00000000ff037431 */ /* 0x000fe200000001ff */
[----:B------:R-:W-:-:S04]  /*0ff0*/  MOV R2, R7 ;  /* 0x0000000700027202 */ /* 0x000fc80000000f00 */
[----:B------:R-:W-:Y:S05]  /*1000*/  RET.REL.NODEC R2 `(_Z16loss_contrastivePKfS0_PKiPfiif) ;  /* 0xffffffec02fc7950 */ /* 0x000fea0003c3ffff */
.L_x_12:
[----:B------:R-:W-:-:S00]  /*1010*/  BRA `(.L_x_12) ;  /* 0xfffffffc00fc7947 */ /* 0x000fc0000383ffff */
[----:B------:R-:W-:-:S00]  /*1020*/  NOP ;  /* 0x0000000000007918 */ /* 0x000fc00000000000 */
        /* <DEDUP_REMOVED lines=13> */
.L_x_13:


//--------------------- .nv.shared.reserved.0     --------------------------
	.section	.nv.shared.reserved.0,"aw",@nobits
	.weak		__nv_reservedSMEM_offset_0_alias
	.size		__nv_reservedSMEM_offset_0_alias, 0, 64
	.other		__nv_reservedSMEM_offset_0_alias,@"STO_CUDA_RESERVED_SHARED STV_DEFAULT"
__nv_reservedSMEM_offset_0_alias:
	.zero		0
	.zero		64


//--------------------- .nv.constant0._Z16loss_contrastivePKfS0_PKiPfiif --------------------------
	.section	.nv.constant0._Z16loss_contrastivePKfS0_PKiPfiif,"a",@progbits
	.sectionflags	@""
	.align	4
.nv.constant0._Z16loss_contrastivePKfS0_PKiPfiif:
	.zero		940


//--------------------- SYMBOLS --------------------------

	.type		.nv.reservedSmem.offset0,@object
	.size		.nv.reservedSmem.offset0,0x4
